//
// Generated by NVIDIA NVVM Compiler
//
// Compiler Build ID: CL-36424714
// Cuda compilation tools, release 13.0, V13.0.88
// Based on NVVM 20.0.0
//

.version 9.0
.target sm_100
.address_size 64

	// .globl	_Z16calculate_hiddenPfPiS_S_

.visible .entry _Z16calculate_hiddenPfPiS_S_(
	.param .u64 .ptr .align 1 _Z16calculate_hiddenPfPiS_S__param_0,
	.param .u64 .ptr .align 1 _Z16calculate_hiddenPfPiS_S__param_1,
	.param .u64 .ptr .align 1 _Z16calculate_hiddenPfPiS_S__param_2,
	.param .u64 .ptr .align 1 _Z16calculate_hiddenPfPiS_S__param_3
)
{
	.reg .pred 	%p<2>;
	.reg .b32 	%r<10>;
	.reg .b32 	%f<8>;
	.reg .b64 	%rd<17>;

	ld.param.u64 	%rd2, [_Z16calculate_hiddenPfPiS_S__param_0];
	ld.param.u64 	%rd3, [_Z16calculate_hiddenPfPiS_S__param_1];
	ld.param.u64 	%rd4, [_Z16calculate_hiddenPfPiS_S__param_2];
	ld.param.u64 	%rd5, [_Z16calculate_hiddenPfPiS_S__param_3];
	cvta.to.global.u64 	%rd1, %rd5;
	cvta.to.global.u64 	%rd6, %rd4;
	cvta.to.global.u64 	%rd7, %rd2;
	cvta.to.global.u64 	%rd8, %rd3;
	mov.u32 	%r2, %ctaid.x;
	mov.u32 	%r3, %ntid.x;
	mul.lo.s32 	%r4, %r2, %r3;
	mov.u32 	%r5, %tid.x;
	add.s32 	%r1, %r4, %r5;
	ld.global.u32 	%r6, [%rd8];
	mul.lo.s32 	%r7, %r6, %r5;
	mul.wide.s32 	%rd9, %r7, 4;
	add.s64 	%rd10, %rd7, %rd9;
	ld.global.f32 	%f1, [%rd10];
	ld.global.f32 	%f2, [%rd10+4];
	mul.wide.s32 	%rd11, %r4, 4;
	add.s64 	%rd12, %rd6, %rd11;
	ld.global.f32 	%f3, [%rd12];
	fma.rn.f32 	%f4, %f2, %f3, %f1;
	ld.global.f32 	%f5, [%rd10+8];
	ld.global.f32 	%f6, [%rd12+4];
	fma.rn.f32 	%f7, %f5, %f6, %f4;
	setp.leu.f32 	%p1, %f7, 0f00000000;
	@%p1 bra 	$L__BB0_2;
	mul.wide.s32 	%rd15, %r1, 4;
	add.s64 	%rd16, %rd1, %rd15;
	mov.b32 	%r9, 1065353216;
	st.global.u32 	[%rd16], %r9;
	bra.uni 	$L__BB0_3;
$L__BB0_2:
	mul.wide.s32 	%rd13, %r1, 4;
	add.s64 	%rd14, %rd1, %rd13;
	mov.b32 	%r8, 0;
	st.global.u32 	[%rd14], %r8;
$L__BB0_3:
	ret;

}
	// .globl	_Z16calculate_outputPfS_S_
.visible .entry _Z16calculate_outputPfS_S_(
	.param .u64 .ptr .align 1 _Z16calculate_outputPfS_S__param_0,
	.param .u64 .ptr .align 1 _Z16calculate_outputPfS_S__param_1,
	.param .u64 .ptr .align 1 _Z16calculate_outputPfS_S__param_2
)
{
	.reg .pred 	%p<2>;
	.reg .b32 	%r<9>;
	.reg .b32 	%f<8>;
	.reg .b64 	%rd<15>;

	ld.param.u64 	%rd2, [_Z16calculate_outputPfS_S__param_0];
	ld.param.u64 	%rd3, [_Z16calculate_outputPfS_S__param_1];
	ld.param.u64 	%rd4, [_Z16calculate_outputPfS_S__param_2];
	cvta.to.global.u64 	%rd1, %rd4;
	cvta.to.global.u64 	%rd5, %rd3;
	cvta.to.global.u64 	%rd6, %rd2;
	mov.u32 	%r2, %ctaid.x;
	mov.u32 	%r3, %ntid.x;
	mul.lo.s32 	%r4, %r2, %r3;
	mov.u32 	%r5, %tid.x;
	add.s32 	%r1, %r4, %r5;
	mul.wide.u32 	%rd7, %r5, 4;
	add.s64 	%rd8, %rd6, %rd7;
	ld.global.f32 	%f1, [%rd8];
	ld.global.f32 	%f2, [%rd8+4];
	shl.b32 	%r6, %r4, 1;
	mul.wide.s32 	%rd9, %r6, 4;
	add.s64 	%rd10, %rd5, %rd9;
	ld.global.f32 	%f3, [%rd10];
	fma.rn.f32 	%f4, %f2, %f3, %f1;
	ld.global.f32 	%f5, [%rd8+8];
	ld.global.f32 	%f6, [%rd10+4];
	fma.rn.f32 	%f7, %f5, %f6, %f4;
	setp.leu.f32 	%p1, %f7, 0f00000000;
	@%p1 bra 	$L__BB1_2;
	mul.wide.s32 	%rd13, %r1, 4;
	add.s64 	%rd14, %rd1, %rd13;
	mov.b32 	%r8, 1065353216;
	st.global.u32 	[%rd14], %r8;
	bra.uni 	$L__BB1_3;
$L__BB1_2:
	mul.wide.s32 	%rd11, %r1, 4;
	add.s64 	%rd12, %rd1, %rd11;
	mov.b32 	%r7, 0;
	st.global.u32 	[%rd12], %r7;
$L__BB1_3:
	ret;

}


// ===== COMPILED SASS (sm_100) =====

	.target	sm_100

	.elftype	@"ET_EXEC"


//--------------------- .note.nv.tkinfo           --------------------------
	.section	.note.nv.tkinfo,"",@"SHT_NOTE"
	.sectionflags	@"SHF_NOTE_NV_TKINFO"
	.tkinfo
        /*0018*/ 	.word	0x00000002
        /*0030*/ 	.string	""
        /*0030*/ 	.string	"ptxas"
        /*0030*/ 	.string	"Cuda compilation tools, release 13.0, V13.0.88"
        /*0030*/ 	.string	"Build cuda_13.0.r13.0/compiler.36424714_0"
        /*0030*/ 	.string	"-arch sm_100 -m 64 "



//--------------------- .note.nv.cuinfo           --------------------------
	.section	.note.nv.cuinfo,"",@"SHT_NOTE"
	.sectionflags	@"SHF_NOTE_NV_CUINFO"
        /*0018*/ 	.short	0x0002
        /*001a*/ 	.short	0x0064
        /*001c*/ 	.short	0x0082
	.zero		2


//--------------------- .nv.info                  --------------------------
	.section	.nv.info,"",@"SHT_CUDA_INFO"
	.align	4


	//----- nvinfo : EIATTR_REGCOUNT
	.align		4
        /*0000*/ 	.byte	0x04, 0x2f
        /*0002*/ 	.short	(.L_1 - .L_0)
	.align		4
.L_0:
        /*0004*/ 	.word	index@(_Z16calculate_hiddenPfPiS_S_)
        /*0008*/ 	.word	0x0000000e


	//----- nvinfo : EIATTR_FRAME_SIZE
	.align		4
.L_1:
        /*000c*/ 	.byte	0x04, 0x11
        /*000e*/ 	.short	(.L_3 - .L_2)
	.align		4
.L_2:
        /*0010*/ 	.word	index@(_Z16calculate_hiddenPfPiS_S_)
        /*0014*/ 	.word	0x00000000


	//----- nvinfo : EIATTR_REGCOUNT
	.align		4
.L_3:
        /*0018*/ 	.byte	0x04, 0x2f
        /*001a*/ 	.short	(.L_5 - .L_4)
	.align		4
.L_4:
        /*001c*/ 	.word	index@(_Z16calculate_outputPfS_S_)
        /*0020*/ 	.word	0x0000000e


	//----- nvinfo : EIATTR_FRAME_SIZE
	.align		4
.L_5:
        /*0024*/ 	.byte	0x04, 0x11
        /*0026*/ 	.short	(.L_7 - .L_6)
	.align		4
.L_6:
        /*0028*/ 	.word	index@(_Z16calculate_outputPfS_S_)
        /*002c*/ 	.word	0x00000000


	//----- nvinfo : EIATTR_MIN_STACK_SIZE
	.align		4
.L_7:
        /*0030*/ 	.byte	0x04, 0x12
        /*0032*/ 	.short	(.L_9 - .L_8)
	.align		4
.L_8:
        /*0034*/ 	.word	index@(_Z16calculate_outputPfS_S_)
        /*0038*/ 	.word	0x00000000


	//----- nvinfo : EIATTR_MIN_STACK_SIZE
	.align		4
.L_9:
        /*003c*/ 	.byte	0x04, 0x12
        /*003e*/ 	.short	(.L_11 - .L_10)
	.align		4
.L_10:
        /*0040*/ 	.word	index@(_Z16calculate_hiddenPfPiS_S_)
        /*0044*/ 	.word	0x00000000
.L_11:


//--------------------- .nv.compat                --------------------------
	.section	.nv.compat,"",@"SHT_CUDA_COMPAT_INFO"
	.align	4
        /*0000*/ 	.byte	0x02, 0x09, 0x00, 0x00, 0x02, 0x02, 0x01, 0x00, 0x02, 0x05, 0x05, 0x00, 0x03, 0x07, 0x01, 0x01
        /*0010*/ 	.byte	0x02, 0x03, 0x00, 0x00, 0x02, 0x06, 0x01, 0x00, 0x04, 0x0b, 0x08, 0x00, 0x09, 0x00, 0x00, 0x00
        /*0020*/ 	.byte	0x00, 0x00, 0x00, 0x00


//--------------------- .nv.info._Z16calculate_outputPfS_S_ --------------------------
	.section	.nv.info._Z16calculate_outputPfS_S_,"",@"SHT_CUDA_INFO"
	.sectionflags	@""
	.align	4


	//----- nvinfo : EIATTR_CUDA_API_VERSION
	.align		4
        /*0000*/ 	.byte	0x04, 0x37
        /*0002*/ 	.short	(.L_13 - .L_12)
.L_12:
        /*0004*/ 	.word	0x00000082


	//----- nvinfo : EIATTR_KPARAM_INFO
	.align		4
.L_13:
        /*0008*/ 	.byte	0x04, 0x17
        /*000a*/ 	.short	(.L_15 - .L_14)
.L_14:
        /*000c*/ 	.word	0x00000000
        /*0010*/ 	.short	0x0002
        /*0012*/ 	.short	0x0010
        /*0014*/ 	.byte	0x00, 0xf5, 0x21, 0x00


	//----- nvinfo : EIATTR_KPARAM_INFO
	.align		4
.L_15:
        /*0018*/ 	.byte	0x04, 0x17
        /*001a*/ 	.short	(.L_17 - .L_16)
.L_16:
        /*001c*/ 	.word	0x00000000
        /*0020*/ 	.short	0x0001
        /*0022*/ 	.short	0x0008
        /*0024*/ 	.byte	0x00, 0xf5, 0x21, 0x00


	//----- nvinfo : EIATTR_KPARAM_INFO
	.align		4
.L_17:
        /*0028*/ 	.byte	0x04, 0x17
        /*002a*/ 	.short	(.L_19 - .L_18)
.L_18:
        /*002c*/ 	.word	0x00000000
        /*0030*/ 	.short	0x0000
        /*0032*/ 	.short	0x0000
        /*0034*/ 	.byte	0x00, 0xf5, 0x21, 0x00


	//----- nvinfo : EIATTR_SPARSE_MMA_MASK
	.align		4
.L_19:
        /*0038*/ 	.byte	0x03, 0x50
        /*003a*/ 	.short	0x0000


	//----- nvinfo : EIATTR_MAXREG_COUNT
	.align		4
        /*003c*/ 	.byte	0x03, 0x1b
        /*003e*/ 	.short	0x00ff


	//----- nvinfo : EIATTR_MERCURY_ISA_VERSION
	.align		4
        /*0040*/ 	.byte	0x03, 0x5f
        /*0042*/ 	.short	0x0101


	//----- nvinfo : EIATTR_VRC_CTA_INIT_COUNT
	.align		4
        /*0044*/ 	.byte	0x02, 0x4a
	.zero		1
	.zero		1


	//----- nvinfo : EIATTR_EXIT_INSTR_OFFSETS
	.align		4
        /*0048*/ 	.byte	0x04, 0x1c
        /*004a*/ 	.short	(.L_21 - .L_20)


	//   ....[0]....
.L_20:
        /*004c*/ 	.word	0x00000180


	//   ....[1]....
        /*0050*/ 	.word	0x000001c0


	//----- nvinfo : EIATTR_CBANK_PARAM_SIZE
	.align		4
.L_21:
        /*0054*/ 	.byte	0x03, 0x19
        /*0056*/ 	.short	0x0018


	//----- nvinfo : EIATTR_PARAM_CBANK
	.align		4
        /*0058*/ 	.byte	0x04, 0x0a
        /*005a*/ 	.short	(.L_23 - .L_22)
	.align		4
.L_22:
        /*005c*/ 	.word	index@(.nv.constant0._Z16calculate_outputPfS_S_)
        /*0060*/ 	.short	0x0380
        /*0062*/ 	.short	0x0018


	//----- nvinfo : EIATTR_SW_WAR
	.align		4
.L_23:
        /*0064*/ 	.byte	0x04, 0x36
        /*0066*/ 	.short	(.L_25 - .L_24)
.L_24:
        /*0068*/ 	.word	0x00000008
.L_25:


//--------------------- .nv.info._Z16calculate_hiddenPfPiS_S_ --------------------------
	.section	.nv.info._Z16calculate_hiddenPfPiS_S_,"",@"SHT_CUDA_INFO"
	.sectionflags	@""
	.align	4


	//----- nvinfo : EIATTR_CUDA_API_VERSION
	.align		4
        /*0000*/ 	.byte	0x04, 0x37
        /*0002*/ 	.short	(.L_27 - .L_26)
.L_26:
        /*0004*/ 	.word	0x00000082


	//----- nvinfo : EIATTR_KPARAM_INFO
	.align		4
.L_27:
        /*0008*/ 	.byte	0x04, 0x17
        /*000a*/ 	.short	(.L_29 - .L_28)
.L_28:
        /*000c*/ 	.word	0x00000000
        /*0010*/ 	.short	0x0003
        /*0012*/ 	.short	0x0018
        /*0014*/ 	.byte	0x00, 0xf5, 0x21, 0x00


	//----- nvinfo : EIATTR_KPARAM_INFO
	.align		4
.L_29:
        /*0018*/ 	.byte	0x04, 0x17
        /*001a*/ 	.short	(.L_31 - .L_30)
.L_30:
        /*001c*/ 	.word	0x00000000
        /*0020*/ 	.short	0x0002
        /*0022*/ 	.short	0x0010
        /*0024*/ 	.byte	0x00, 0xf5, 0x21, 0x00


	//----- nvinfo : EIATTR_KPARAM_INFO
	.align		4
.L_31:
        /*0028*/ 	.byte	0x04, 0x17
        /*002a*/ 	.short	(.L_33 - .L_32)
.L_32:
        /*002c*/ 	.word	0x00000000
        /*0030*/ 	.short	0x0001
        /*0032*/ 	.short	0x0008
        /*0034*/ 	.byte	0x00, 0xf5, 0x21, 0x00


	//----- nvinfo : EIATTR_KPARAM_INFO
	.align		4
.L_33:
        /*0038*/ 	.byte	0x04, 0x17
        /*003a*/ 	.short	(.L_35 - .L_34)
.L_34:
        /*003c*/ 	.word	0x00000000
        /*0040*/ 	.short	0x0000
        /*0042*/ 	.short	0x0000
        /*0044*/ 	.byte	0x00, 0xf5, 0x21, 0x00


	//----- nvinfo : EIATTR_SPARSE_MMA_MASK
	.align		4
.L_35:
        /*0048*/ 	.byte	0x03, 0x50
        /*004a*/ 	.short	0x0000


	//----- nvinfo : EIATTR_MAXREG_COUNT
	.align		4
        /*004c*/ 	.byte	0x03, 0x1b
        /*004e*/ 	.short	0x00ff


	//----- nvinfo : EIATTR_MERCURY_ISA_VERSION
	.align		4
        /*0050*/ 	.byte	0x03, 0x5f
        /*0052*/ 	.short	0x0101


	//----- nvinfo : EIATTR_VRC_CTA_INIT_COUNT
	.align		4
        /*0054*/ 	.byte	0x02, 0x4a
	.zero		1
	.zero		1


	//----- nvinfo : EIATTR_EXIT_INSTR_OFFSETS
	.align		4
        /*0058*/ 	.byte	0x04, 0x1c
        /*005a*/ 	.short	(.L_37 - .L_36)


	//   ....[0]....
.L_36:
        /*005c*/ 	.word	0x000001a0


	//   ....[1]....
        /*0060*/ 	.word	0x000001e0


	//----- nvinfo : EIATTR_CBANK_PARAM_SIZE
	.align		4
.L_37:
        /*0064*/ 	.byte	0x03, 0x19
        /*0066*/ 	.short	0x0020


	//----- nvinfo : EIATTR_PARAM_CBANK
	.align		4
        /*0068*/ 	.byte	0x04, 0x0a
        /*006a*/ 	.short	(.L_39 - .L_38)
	.align		4
.L_38:
        /*006c*/ 	.word	index@(.nv.constant0._Z16calculate_hiddenPfPiS_S_)
        /*0070*/ 	.short	0x0380
        /*0072*/ 	.short	0x0020


	//----- nvinfo : EIATTR_SW_WAR
	.align		4
.L_39:
        /*0074*/ 	.byte	0x04, 0x36
        /*0076*/ 	.short	(.L_41 - .L_40)
.L_40:
        /*0078*/ 	.word	0x00000008
.L_41:


//--------------------- .nv.callgraph             --------------------------
	.section	.nv.callgraph,"",@"SHT_CUDA_CALLGRAPH"
	.align	4
	.sectionentsize	8
	.align		4
        /*0000*/ 	.word	0x00000000
	.align		4
        /*0004*/ 	.word	0xffffffff
	.align		4
        /*0008*/ 	.word	0x00000000
	.align		4
        /*000c*/ 	.word	0xfffffffe
	.align		4
        /*0010*/ 	.word	0x00000000
	.align		4
        /*0014*/ 	.word	0xfffffffd
	.align		4
        /*0018*/ 	.word	0x00000000
	.align		4
        /*001c*/ 	.word	0xfffffffc


//--------------------- .text._Z16calculate_outputPfS_S_ --------------------------
	.section	.text._Z16calculate_outputPfS_S_,"ax",@progbits
	.align	128
        .global         _Z16calculate_outputPfS_S_
        .type           _Z16calculate_outputPfS_S_,@function
        .size           _Z16calculate_outputPfS_S_,(.L_x_2 - _Z16calculate_outputPfS_S_)
        .other          _Z16calculate_outputPfS_S_,@"STO_CUDA_ENTRY STV_DEFAULT"
_Z16calculate_outputPfS_S_:
.text._Z16calculate_outputPfS_S_:
[----:B------:R-:W-:Y:S08]  /*0000*/  LDC R1, c[0x0][0x37c] ;  /* 0x0000df00ff017b82 */ /* 0x000ff00000000800 */
[----:B------:R-:W0:Y:S01]  /*0010*/  S2UR UR6, SR_CTAID.X ;  /* 0x00000000000679c3 */ /* 0x000e220000002500 */
[----:B------:R-:W1:Y:S01]  /*0020*/  S2R R11, SR_TID.X ;  /* 0x00000000000b7919 */ /* 0x000e620000002100 */
[----:B------:R-:W2:Y:S06]  /*0030*/  LDCU.64 UR4, c[0x0][0x358] ;  /* 0x00006b00ff0477ac */ /* 0x000eac0008000a00 */
[----:B------:R-:W0:Y:S08]  /*0040*/  LDC R0, c[0x0][0x360] ;  /* 0x0000d800ff007b82 */ /* 0x000e300000000800 */
[----:B------:R-:W1:Y:S08]  /*0050*/  LDC.64 R2, c[0x0][0x380] ;  /* 0x0000e000ff027b82 */ /* 0x000e700000000a00 */
[----:B------:R-:W3:Y:S01]  /*0060*/  LDC.64 R4, c[0x0][0x388] ;  /* 0x0000e200ff047b82 */ /* 0x000ee20000000a00 */
[----:B0-----:R-:W-:-:S05]  /*0070*/  IMAD R0, R0, UR6, RZ ;  /* 0x0000000600007c24 */ /* 0x001fca000f8e02ff */
[----:B------:R-:W-:Y:S01]  /*0080*/  SHF.L.U32 R7, R0, 0x1, RZ ;  /* 0x0000000100077819 */ /* 0x000fe200000006ff */
[----:B-1----:R-:W-:-:S05]  /*0090*/  IMAD.WIDE.U32 R2, R11, 0x4, R2 ;  /* 0x000000040b027825 */ /* 0x002fca00078e0002 */
[----:B--2---:R-:W2:Y:S01]  /*00a0*/  LDG.E R6, desc[UR4][R2.64] ;  /* 0x0000000402067981 */ /* 0x004ea2000c1e1900 */
[----:B---3--:R-:W-:-:S03]  /*00b0*/  IMAD.WIDE R4, R7, 0x4, R4 ;  /* 0x0000000407047825 */ /* 0x008fc600078e0204 */
[----:B------:R-:W3:Y:S04]  /*00c0*/  LDG.E R9, desc[UR4][R2.64+0x8] ;  /* 0x0000080402097981 */ /* 0x000ee8000c1e1900 */
[----:B------:R-:W2:Y:S04]  /*00d0*/  LDG.E R7, desc[UR4][R2.64+0x4] ;  /* 0x0000040402077981 */ /* 0x000ea8000c1e1900 */
[----:B------:R-:W2:Y:S04]  /*00e0*/  LDG.E R8, desc[UR4][R4.64] ;  /* 0x0000000404087981 */ /* 0x000ea8000c1e1900 */
[----:B------:R-:W3:Y:S01]  /*00f0*/  LDG.E R10, desc[UR4][R4.64+0x4] ;  /* 0x00000404040a7981 */ /* 0x000ee2000c1e1900 */
[----:B--2---:R-:W-:-:S04]  /*0100*/  FFMA R6, R7, R8, R6 ;  /* 0x0000000807067223 */ /* 0x004fc80000000006 */
[----:B---3--:R-:W-:-:S05]  /*0110*/  FFMA R6, R9, R10, R6 ;  /* 0x0000000a09067223 */ /* 0x008fca0000000006 */
[----:B------:R-:W-:-:S13]  /*0120*/  FSETP.GT.AND P0, PT, R6, RZ, PT ;  /* 0x000000ff0600720b */ /* 0x000fda0003f04000 */
[----:B------:R-:W0:Y:S01]  /*0130*/  @P0 LDC.64 R6, c[0x0][0x390] ;  /* 0x0000e400ff060b82 */ /* 0x000e220000000a00 */
[----:B------:R-:W-:Y:S02]  /*0140*/  IADD3 R9, PT, PT, R0, R11, RZ ;  /* 0x0000000b00097210 */ /* 0x000fe40007ffe0ff */
[----:B------:R-:W-:-:S03]  /*0150*/  @P0 MOV R11, 0x3f800000 ;  /* 0x3f800000000b0802 */ /* 0x000fc60000000f00 */
[----:B0-----:R-:W-:-:S05]  /*0160*/  @P0 IMAD.WIDE R6, R9, 0x4, R6 ;  /* 0x0000000409060825 */ /* 0x001fca00078e0206 */
[----:B------:R0:W-:Y:S01]  /*0170*/  @P0 STG.E desc[UR4][R6.64], R11 ;  /* 0x0000000b06000986 */ /* 0x0001e2000c101904 */
[----:B------:R-:W-:Y:S05]  /*0180*/  @P0 EXIT ;  /* 0x000000000000094d */ /* 0x000fea0003800000 */
[----:B------:R-:W1:Y:S02]  /*0190*/  LDC.64 R2, c[0x0][0x390] ;  /* 0x0000e400ff027b82 */ /* 0x000e640000000a00 */
[----:B-1----:R-:W-:-:S05]  /*01a0*/  IMAD.WIDE R2, R9, 0x4, R2 ;  /* 0x0000000409027825 */ /* 0x002fca00078e0202 */
[----:B------:R-:W-:Y:S01]  /*01b0*/  STG.E desc[UR4][R2.64], RZ ;  /* 0x000000ff02007986 */ /* 0x000fe2000c101904 */
[----:B------:R-:W-:Y:S05]  /*01c0*/  EXIT ;  /* 0x000000000000794d */ /* 0x000fea0003800000 */
.L_x_0:
[----:B------:R-:W-:-:S00]  /*01d0*/  BRA `(.L_x_0) ;  /* 0xfffffffc00fc7947 */ /* 0x000fc0000383ffff */
[----:B------:R-:W-:-:S00]  /*01e0*/  NOP ;  /* 0x0000000000007918 */ /* 0x000fc00000000000 */
        /* <DEDUP_REMOVED lines=9> */
.L_x_2:


//--------------------- .text._Z16calculate_hiddenPfPiS_S_ --------------------------
	.section	.text._Z16calculate_hiddenPfPiS_S_,"ax",@progbits
	.align	128
        .global         _Z16calculate_hiddenPfPiS_S_
        .type           _Z16calculate_hiddenPfPiS_S_,@function
        .size           _Z16calculate_hiddenPfPiS_S_,(.L_x_3 - _Z16calculate_hiddenPfPiS_S_)
        .other          _Z16calculate_hiddenPfPiS_S_,@"STO_CUDA_ENTRY STV_DEFAULT"
_Z16calculate_hiddenPfPiS_S_:
.text._Z16calculate_hiddenPfPiS_S_:
[----:B------:R-:W-:Y:S08]  /*0000*/  LDC R1, c[0x0][0x37c] ;  /* 0x0000df00ff017b82 */ /* 0x000ff00000000800 */
[----:B------:R-:W0:Y:S01]  /*0010*/  LDC.64 R2, c[0x0][0x388] ;  /* 0x0000e200ff027b82 */ /* 0x000e220000000a00 */
[----:B------:R-:W0:Y:S01]  /*0020*/  LDCU.64 UR4, c[0x0][0x358] ;  /* 0x00006b00ff0477ac */ /* 0x000e220008000a00 */
[----:B------:R-:W1:Y:S06]  /*0030*/  S2R R10, SR_TID.X ;  /* 0x00000000000a7919 */ /* 0x000e6c0000002100 */
[----:B------:R-:W2:Y:S08]  /*0040*/  S2UR UR6, SR_CTAID.X ;  /* 0x00000000000679c3 */ /* 0x000eb00000002500 */
[----:B------:R-:W2:Y:S01]  /*0050*/  LDC R9, c[0x0][0x360] ;  /* 0x0000d800ff097b82 */ /* 0x000ea20000000800 */
[----:B0-----:R-:W1:Y:S07]  /*0060*/  LDG.E R2, desc[UR4][R2.64] ;  /* 0x0000000402027981 */ /* 0x001e6e000c1e1900 */
[----:B------:R-:W0:Y:S08]  /*0070*/  LDC.64 R6, c[0x0][0x390] ;  /* 0x0000e400ff067b82 */ /* 0x000e300000000a00 */
[----:B------:R-:W3:Y:S01]  /*0080*/  LDC.64 R4, c[0x0][0x380] ;  /* 0x0000e000ff047b82 */ /* 0x000ee20000000a00 */
[----:B--2---:R-:W-:-:S04]  /*0090*/  IMAD R9, R9, UR6, RZ ;  /* 0x0000000609097c24 */ /* 0x004fc8000f8e02ff */
[----:B0-----:R-:W-:-:S05]  /*00a0*/  IMAD.WIDE R6, R9, 0x4, R6 ;  /* 0x0000000409067825 */ /* 0x001fca00078e0206 */
[----:B------:R-:W2:Y:S01]  /*00b0*/  LDG.E R8, desc[UR4][R6.64] ;  /* 0x0000000406087981 */ /* 0x000ea2000c1e1900 */
[----:B-1----:R-:W-:-:S03]  /*00c0*/  IMAD R11, R2, R10, RZ ;  /* 0x0000000a020b7224 */ /* 0x002fc600078e02ff */
[----:B------:R-:W4:Y:S01]  /*00d0*/  LDG.E R2, desc[UR4][R6.64+0x4] ;  /* 0x0000040406027981 */ /* 0x000f22000c1e1900 */
[----:B---3--:R-:W-:-:S05]  /*00e0*/  IMAD.WIDE R4, R11, 0x4, R4 ;  /* 0x000000040b047825 */ /* 0x008fca00078e0204 */
[----:B------:R-:W2:Y:S04]  /*00f0*/  LDG.E R0, desc[UR4][R4.64] ;  /* 0x0000000404007981 */ /* 0x000ea8000c1e1900 */
[----:B------:R-:W2:Y:S04]  /*0100*/  LDG.E R3, desc[UR4][R4.64+0x4] ;  /* 0x0000040404037981 */ /* 0x000ea8000c1e1900 */
[----:B------:R-:W4:Y:S01]  /*0110*/  LDG.E R11, desc[UR4][R4.64+0x8] ;  /* 0x00000804040b7981 */ /* 0x000f22000c1e1900 */
[----:B------:R-:W-:Y:S01]  /*0120*/  IADD3 R9, PT, PT, R9, R10, RZ ;  /* 0x0000000a09097210 */ /* 0x000fe20007ffe0ff */
[----:B--2---:R-:W-:-:S04]  /*0130*/  FFMA R0, R3, R8, R0 ;  /* 0x0000000803007223 */ /* 0x004fc80000000000 */
[----:B----4-:R-:W-:-:S05]  /*0140*/  FFMA R0, R11, R2, R0 ;  /* 0x000000020b007223 */ /* 0x010fca0000000000 */
[----:B------:R-:W-:-:S13]  /*0150*/  FSETP.GT.AND P0, PT, R0, RZ, PT ;  /* 0x000000ff0000720b */ /* 0x000fda0003f04000 */
[----:B------:R-:W0:Y:S01]  /*0160*/  @P0 LDC.64 R2, c[0x0][0x398] ;  /* 0x0000e600ff020b82 */ /* 0x000e220000000a00 */
[----:B------:R-:W-:Y:S01]  /*0170*/  @P0 MOV R11, 0x3f800000 ;  /* 0x3f800000000b0802 */ /* 0x000fe20000000f00 */
[----:B0-----:R-:W-:-:S05]  /*0180*/  @P0 IMAD.WIDE R2, R9, 0x4, R2 ;  /* 0x0000000409020825 */ /* 0x001fca00078e0202 */
[----:B------:R0:W-:Y:S01]  /*0190*/  @P0 STG.E desc[UR4][R2.64], R11 ;  /* 0x0000000b02000986 */ /* 0x0001e2000c101904 */
[----:B------:R-:W-:Y:S05]  /*01a0*/  @P0 EXIT ;  /* 0x000000000000094d */ /* 0x000fea0003800000 */
[----:B0-----:R-:W0:Y:S02]  /*01b0*/  LDC.64 R2, c[0x0][0x398] ;  /* 0x0000e600ff027b82 */ /* 0x001e240000000a00 */
[----:B0-----:R-:W-:-:S05]  /*01c0*/  IMAD.WIDE R2, R9, 0x4, R2 ;  /* 0x0000000409027825 */ /* 0x001fca00078e0202 */
[----:B------:R-:W-:Y:S01]  /*01d0*/  STG.E desc[UR4][R2.64], RZ ;  /* 0x000000ff02007986 */ /* 0x000fe2000c101904 */
[----:B------:R-:W-:Y:S05]  /*01e0*/  EXIT ;  /* 0x000000000000794d */ /* 0x000fea0003800000 */
.L_x_1:
        /* <DEDUP_REMOVED lines=9> */
.L_x_3:


//--------------------- .nv.shared.reserved.0     --------------------------
	.section	.nv.shared.reserved.0,"aw",@nobits
	.weak		__nv_reservedSMEM_offset_0_alias
	.size		__nv_reservedSMEM_offset_0_alias, 0, 64
	.other		__nv_reservedSMEM_offset_0_alias,@"STO_CUDA_RESERVED_SHARED STV_DEFAULT"
__nv_reservedSMEM_offset_0_alias:
	.zero		0
	.zero		64


//--------------------- .nv.constant0._Z16calculate_outputPfS_S_ --------------------------
	.section	.nv.constant0._Z16calculate_outputPfS_S_,"a",@progbits
	.sectionflags	@""
	.align	4
.nv.constant0._Z16calculate_outputPfS_S_:
	.zero		920


//--------------------- .nv.constant0._Z16calculate_hiddenPfPiS_S_ --------------------------
	.section	.nv.constant0._Z16calculate_hiddenPfPiS_S_,"a",@progbits
	.sectionflags	@""
	.align	4
.nv.constant0._Z16calculate_hiddenPfPiS_S_:
	.zero		928


//--------------------- SYMBOLS --------------------------

	.type		.nv.reservedSmem.offset0,@object
	.size		.nv.reservedSmem.offset0,0x4
